//
// Generated by NVIDIA NVVM Compiler
//
// Compiler Build ID: CL-36424714
// Cuda compilation tools, release 13.0, V13.0.88
// Based on NVVM 20.0.0
//

.version 9.0
.target sm_100
.address_size 64

	// .globl	_Z8sumArrayidPdS_

.visible .entry _Z8sumArrayidPdS_(
	.param .u32 _Z8sumArrayidPdS__param_0,
	.param .f64 _Z8sumArrayidPdS__param_1,
	.param .u64 .ptr .align 1 _Z8sumArrayidPdS__param_2,
	.param .u64 .ptr .align 1 _Z8sumArrayidPdS__param_3
)
{
	.reg .pred 	%p<2>;
	.reg .b32 	%r<6>;
	.reg .b64 	%rd<8>;
	.reg .b64 	%fd<5>;

	ld.param.u32 	%r2, [_Z8sumArrayidPdS__param_0];
	ld.param.f64 	%fd1, [_Z8sumArrayidPdS__param_1];
	ld.param.u64 	%rd1, [_Z8sumArrayidPdS__param_2];
	ld.param.u64 	%rd2, [_Z8sumArrayidPdS__param_3];
	mov.u32 	%r3, %ctaid.x;
	mov.u32 	%r4, %ntid.x;
	mov.u32 	%r5, %tid.x;
	mad.lo.s32 	%r1, %r3, %r4, %r5;
	setp.ge.s32 	%p1, %r1, %r2;
	@%p1 bra 	$L__BB0_2;
	cvta.to.global.u64 	%rd3, %rd1;
	cvta.to.global.u64 	%rd4, %rd2;
	mul.wide.s32 	%rd5, %r1, 8;
	add.s64 	%rd6, %rd3, %rd5;
	ld.global.f64 	%fd2, [%rd6];
	add.s64 	%rd7, %rd4, %rd5;
	ld.global.f64 	%fd3, [%rd7];
	fma.rn.f64 	%fd4, %fd1, %fd2, %fd3;
	st.global.f64 	[%rd7], %fd4;
$L__BB0_2:
	ret;

}


// ===== COMPILED SASS (sm_100) =====

	.target	sm_100

	.elftype	@"ET_EXEC"


//--------------------- .note.nv.tkinfo           --------------------------
	.section	.note.nv.tkinfo,"",@"SHT_NOTE"
	.sectionflags	@"SHF_NOTE_NV_TKINFO"
	.tkinfo
        /*0018*/ 	.word	0x00000002
        /*0030*/ 	.string	""
        /*0030*/ 	.string	"ptxas"
        /*0030*/ 	.string	"Cuda compilation tools, release 13.0, V13.0.88"
        /*0030*/ 	.string	"Build cuda_13.0.r13.0/compiler.36424714_0"
        /*0030*/ 	.string	"-arch sm_100 -m 64 "



//--------------------- .note.nv.cuinfo           --------------------------
	.section	.note.nv.cuinfo,"",@"SHT_NOTE"
	.sectionflags	@"SHF_NOTE_NV_CUINFO"
        /*0018*/ 	.short	0x0002
        /*001a*/ 	.short	0x0064
        /*001c*/ 	.short	0x0082
	.zero		2


//--------------------- .nv.info                  --------------------------
	.section	.nv.info,"",@"SHT_CUDA_INFO"
	.align	4


	//----- nvinfo : EIATTR_REGCOUNT
	.align		4
        /*0000*/ 	.byte	0x04, 0x2f
        /*0002*/ 	.short	(.L_1 - .L_0)
	.align		4
.L_0:
        /*0004*/ 	.word	index@(_Z8sumArrayidPdS_)
        /*0008*/ 	.word	0x0000000a


	//----- nvinfo : EIATTR_FRAME_SIZE
	.align		4
.L_1:
        /*000c*/ 	.byte	0x04, 0x11
        /*000e*/ 	.short	(.L_3 - .L_2)
	.align		4
.L_2:
        /*0010*/ 	.word	index@(_Z8sumArrayidPdS_)
        /*0014*/ 	.word	0x00000000


	//----- nvinfo : EIATTR_MIN_STACK_SIZE
	.align		4
.L_3:
        /*0018*/ 	.byte	0x04, 0x12
        /*001a*/ 	.short	(.L_5 - .L_4)
	.align		4
.L_4:
        /*001c*/ 	.word	index@(_Z8sumArrayidPdS_)
        /*0020*/ 	.word	0x00000000
.L_5:


//--------------------- .nv.compat                --------------------------
	.section	.nv.compat,"",@"SHT_CUDA_COMPAT_INFO"
	.align	4
        /*0000*/ 	.byte	0x02, 0x09, 0x00, 0x00, 0x02, 0x02, 0x01, 0x00, 0x02, 0x05, 0x05, 0x00, 0x03, 0x07, 0x01, 0x01
        /*0010*/ 	.byte	0x02, 0x03, 0x00, 0x00, 0x02, 0x06, 0x01, 0x00, 0x04, 0x0b, 0x08, 0x00, 0x01, 0x00, 0x00, 0x00
        /*0020*/ 	.byte	0x00, 0x00, 0x00, 0x00


//--------------------- .nv.info._Z8sumArrayidPdS_ --------------------------
	.section	.nv.info._Z8sumArrayidPdS_,"",@"SHT_CUDA_INFO"
	.sectionflags	@""
	.align	4


	//----- nvinfo : EIATTR_CUDA_API_VERSION
	.align		4
        /*0000*/ 	.byte	0x04, 0x37
        /*0002*/ 	.short	(.L_7 - .L_6)
.L_6:
        /*0004*/ 	.word	0x00000082


	//----- nvinfo : EIATTR_KPARAM_INFO
	.align		4
.L_7:
        /*0008*/ 	.byte	0x04, 0x17
        /*000a*/ 	.short	(.L_9 - .L_8)
.L_8:
        /*000c*/ 	.word	0x00000000
        /*0010*/ 	.short	0x0003
        /*0012*/ 	.short	0x0018
        /*0014*/ 	.byte	0x00, 0xf5, 0x21, 0x00


	//----- nvinfo : EIATTR_KPARAM_INFO
	.align		4
.L_9:
        /*0018*/ 	.byte	0x04, 0x17
        /*001a*/ 	.short	(.L_11 - .L_10)
.L_10:
        /*001c*/ 	.word	0x00000000
        /*0020*/ 	.short	0x0002
        /*0022*/ 	.short	0x0010
        /*0024*/ 	.byte	0x00, 0xf5, 0x21, 0x00


	//----- nvinfo : EIATTR_KPARAM_INFO
	.align		4
.L_11:
        /*0028*/ 	.byte	0x04, 0x17
        /*002a*/ 	.short	(.L_13 - .L_12)
.L_12:
        /*002c*/ 	.word	0x00000000
        /*0030*/ 	.short	0x0001
        /*0032*/ 	.short	0x0008
        /*0034*/ 	.byte	0x00, 0xf0, 0x21, 0x00


	//----- nvinfo : EIATTR_KPARAM_INFO
	.align		4
.L_13:
        /*0038*/ 	.byte	0x04, 0x17
        /*003a*/ 	.short	(.L_15 - .L_14)
.L_14:
        /*003c*/ 	.word	0x00000000
        /*0040*/ 	.short	0x0000
        /*0042*/ 	.short	0x0000
        /*0044*/ 	.byte	0x00, 0xf0, 0x11, 0x00


	//----- nvinfo : EIATTR_SPARSE_MMA_MASK
	.align		4
.L_15:
        /*0048*/ 	.byte	0x03, 0x50
        /*004a*/ 	.short	0x0000


	//----- nvinfo : EIATTR_MAXREG_COUNT
	.align		4
        /*004c*/ 	.byte	0x03, 0x1b
        /*004e*/ 	.short	0x00ff


	//----- nvinfo : EIATTR_MERCURY_ISA_VERSION
	.align		4
        /*0050*/ 	.byte	0x03, 0x5f
        /*0052*/ 	.short	0x0101


	//----- nvinfo : EIATTR_VRC_CTA_INIT_COUNT
	.align		4
        /*0054*/ 	.byte	0x02, 0x4a
	.zero		1
	.zero		1


	//----- nvinfo : EIATTR_EXIT_INSTR_OFFSETS
	.align		4
        /*0058*/ 	.byte	0x04, 0x1c
        /*005a*/ 	.short	(.L_17 - .L_16)


	//   ....[0]....
.L_16:
        /*005c*/ 	.word	0x00000070


	//   ....[1]....
        /*0060*/ 	.word	0x00000120


	//----- nvinfo : EIATTR_CBANK_PARAM_SIZE
	.align		4
.L_17:
        /*0064*/ 	.byte	0x03, 0x19
        /*0066*/ 	.short	0x0020


	//----- nvinfo : EIATTR_PARAM_CBANK
	.align		4
        /*0068*/ 	.byte	0x04, 0x0a
        /*006a*/ 	.short	(.L_19 - .L_18)
	.align		4
.L_18:
        /*006c*/ 	.word	index@(.nv.constant0._Z8sumArrayidPdS_)
        /*0070*/ 	.short	0x0380
        /*0072*/ 	.short	0x0020


	//----- nvinfo : EIATTR_SW_WAR
	.align		4
.L_19:
        /*0074*/ 	.byte	0x04, 0x36
        /*0076*/ 	.short	(.L_21 - .L_20)
.L_20:
        /*0078*/ 	.word	0x00000008
.L_21:


//--------------------- .nv.callgraph             --------------------------
	.section	.nv.callgraph,"",@"SHT_CUDA_CALLGRAPH"
	.align	4
	.sectionentsize	8
	.align		4
        /*0000*/ 	.word	0x00000000
	.align		4
        /*0004*/ 	.word	0xffffffff
	.align		4
        /*0008*/ 	.word	0x00000000
	.align		4
        /*000c*/ 	.word	0xfffffffe
	.align		4
        /*0010*/ 	.word	0x00000000
	.align		4
        /*0014*/ 	.word	0xfffffffd
	.align		4
        /*0018*/ 	.word	0x00000000
	.align		4
        /*001c*/ 	.word	0xfffffffc


//--------------------- .text._Z8sumArrayidPdS_   --------------------------
	.section	.text._Z8sumArrayidPdS_,"ax",@progbits
	.align	128
        .global         _Z8sumArrayidPdS_
        .type           _Z8sumArrayidPdS_,@function
        .size           _Z8sumArrayidPdS_,(.L_x_1 - _Z8sumArrayidPdS_)
        .other          _Z8sumArrayidPdS_,@"STO_CUDA_ENTRY STV_DEFAULT"
_Z8sumArrayidPdS_:
.text._Z8sumArrayidPdS_:
[----:B------:R-:W-:Y:S01]  /*0000*/  LDC R1, c[0x0][0x37c] ;  /* 0x0000df00ff017b82 */ /* 0x000fe20000000800 */
[----:B------:R-:W0:Y:S07]  /*0010*/  S2R R0, SR_TID.X ;  /* 0x0000000000007919 */ /* 0x000e2e0000002100 */
[----:B------:R-:W0:Y:S01]  /*0020*/  S2UR UR4, SR_CTAID.X ;  /* 0x00000000000479c3 */ /* 0x000e220000002500 */
[----:B------:R-:W1:Y:S07]  /*0030*/  LDCU UR5, c[0x0][0x380] ;  /* 0x00007000ff0577ac */ /* 0x000e6e0008000800 */
[----:B------:R-:W0:Y:S02]  /*0040*/  LDC R7, c[0x0][0x360] ;  /* 0x0000d800ff077b82 */ /* 0x000e240000000800 */
[----:B0-----:R-:W-:-:S05]  /*0050*/  IMAD R7, R7, UR4, R0 ;  /* 0x0000000407077c24 */ /* 0x001fca000f8e0200 */
[----:B-1----:R-:W-:-:S13]  /*0060*/  ISETP.GE.AND P0, PT, R7, UR5, PT ;  /* 0x0000000507007c0c */ /* 0x002fda000bf06270 */
[----:B------:R-:W-:Y:S05]  /*0070*/  @P0 EXIT ;  /* 0x000000000000094d */ /* 0x000fea0003800000 */
[----:B------:R-:W0:Y:S01]  /*0080*/  LDC.64 R2, c[0x0][0x390] ;  /* 0x0000e400ff027b82 */ /* 0x000e220000000a00 */
[----:B------:R-:W1:Y:S01]  /*0090*/  LDCU.64 UR4, c[0x0][0x358] ;  /* 0x00006b00ff0477ac */ /* 0x000e620008000a00 */
[----:B------:R-:W2:Y:S06]  /*00a0*/  LDCU.64 UR6, c[0x0][0x388] ;  /* 0x00007100ff0677ac */ /* 0x000eac0008000a00 */
[----:B------:R-:W3:Y:S01]  /*00b0*/  LDC.64 R4, c[0x0][0x398] ;  /* 0x0000e600ff047b82 */ /* 0x000ee20000000a00 */
[----:B0-----:R-:W-:-:S06]  /*00c0*/  IMAD.WIDE R2, R7, 0x8, R2 ;  /* 0x0000000807027825 */ /* 0x001fcc00078e0202 */
[----:B-1----:R-:W2:Y:S01]  /*00d0*/  LDG.E.64 R2, desc[UR4][R2.64] ;  /* 0x0000000402027981 */ /* 0x002ea2000c1e1b00 */
[----:B---3--:R-:W-:-:S05]  /*00e0*/  IMAD.WIDE R4, R7, 0x8, R4 ;  /* 0x0000000807047825 */ /* 0x008fca00078e0204 */
[----:B------:R-:W2:Y:S02]  /*00f0*/  LDG.E.64 R6, desc[UR4][R4.64] ;  /* 0x0000000404067981 */ /* 0x000ea4000c1e1b00 */
[----:B--2---:R-:W-:-:S07]  /*0100*/  DFMA R6, R2, UR6, R6 ;  /* 0x0000000602067c2b */ /* 0x004fce0008000006 */
[----:B------:R-:W-:Y:S01]  /*0110*/  STG.E.64 desc[UR4][R4.64], R6 ;  /* 0x0000000604007986 */ /* 0x000fe2000c101b04 */
[----:B------:R-:W-:Y:S05]  /*0120*/  EXIT ;  /* 0x000000000000794d */ /* 0x000fea0003800000 */
.L_x_0:
[----:B------:R-:W-:-:S00]  /*0130*/  BRA `(.L_x_0) ;  /* 0xfffffffc00fc7947 */ /* 0x000fc0000383ffff */
[----:B------:R-:W-:-:S00]  /*0140*/  NOP ;  /* 0x0000000000007918 */ /* 0x000fc00000000000 */
        /* <DEDUP_REMOVED lines=11> */
.L_x_1:


//--------------------- .nv.shared.reserved.0     --------------------------
	.section	.nv.shared.reserved.0,"aw",@nobits
	.weak		__nv_reservedSMEM_offset_0_alias
	.size		__nv_reservedSMEM_offset_0_alias, 0, 64
	.other		__nv_reservedSMEM_offset_0_alias,@"STO_CUDA_RESERVED_SHARED STV_DEFAULT"
__nv_reservedSMEM_offset_0_alias:
	.zero		0
	.zero		64


//--------------------- .nv.constant0._Z8sumArrayidPdS_ --------------------------
	.section	.nv.constant0._Z8sumArrayidPdS_,"a",@progbits
	.sectionflags	@""
	.align	4
.nv.constant0._Z8sumArrayidPdS_:
	.zero		928


//--------------------- SYMBOLS --------------------------

	.type		.nv.reservedSmem.offset0,@object
	.size		.nv.reservedSmem.offset0,0x4
